	.headerflags	@"EF_CUDA_TEXMODE_UNIFIED EF_CUDA_64BIT_ADDRESS EF_CUDA_ACCELERATORS EF_CUDA_SM90 EF_CUDA_VIRTUAL_SM(EF_CUDA_SM90)"
	.elftype	@"ET_EXEC"


//--------------------- .nv.info                  --------------------------
	.section	.nv.info,"",@"SHT_CUDA_INFO"
	.align	4


	//----- nvinfo : EIATTR_REGCOUNT
	.align		4
        /*0000*/ 	.byte	0x04, 0x2f
        /*0002*/ 	.short	(.L_1 - .L_0)
	.align		4
.L_0:
        /*0004*/ 	.word	index@(triton_poi_fused_convolution_6)
        /*0008*/ 	.word	0x00000020


	//----- nvinfo : EIATTR_MIN_STACK_SIZE
	.align		4
.L_1:
        /*000c*/ 	.byte	0x04, 0x12
        /*000e*/ 	.short	(.L_3 - .L_2)
	.align		4
.L_2:
        /*0010*/ 	.word	index@(triton_poi_fused_convolution_6)
        /*0014*/ 	.word	0x00000000


	//----- nvinfo : EIATTR_FRAME_SIZE
	.align		4
.L_3:
        /*0018*/ 	.byte	0x04, 0x11
        /*001a*/ 	.short	(.L_5 - .L_4)
	.align		4
.L_4:
        /*001c*/ 	.word	index@(triton_poi_fused_convolution_6)
        /*0020*/ 	.word	0x00000000


	//----- nvinfo : EIATTR_MIN_STACK_SIZE
	.align		4
.L_5:
        /*0024*/ 	.byte	0x04, 0x12
        /*0026*/ 	.short	(.L_7 - .L_6)
	.align		4
.L_6:
        /*0028*/ 	.word	index@(triton_poi_fused_convolution_6)
        /*002c*/ 	.word	0x00000000
.L_7:


//--------------------- .nv.info.triton_poi_fused_convolution_6 --------------------------
	.section	.nv.info.triton_poi_fused_convolution_6,"",@"SHT_CUDA_INFO"
	.sectionflags	@""
	.align	4


	//----- nvinfo : EIATTR_CUDA_API_VERSION
	.align		4
        /*0000*/ 	.byte	0x04, 0x37
        /*0002*/ 	.short	(.L_9 - .L_8)
.L_8:
        /*0004*/ 	.word	0x0000007c


	//----- nvinfo : EIATTR_KPARAM_INFO
	.align		4
.L_9:
        /*0008*/ 	.byte	0x04, 0x17
        /*000a*/ 	.short	(.L_11 - .L_10)
.L_10:
        /*000c*/ 	.word	0x00000000
        /*0010*/ 	.short	0x0004
        /*0012*/ 	.short	0x001c
        /*0014*/ 	.byte	0x00, 0xf0, 0x11, 0x00


	//----- nvinfo : EIATTR_KPARAM_INFO
	.align		4
.L_11:
        /*0018*/ 	.byte	0x04, 0x17
        /*001a*/ 	.short	(.L_13 - .L_12)
.L_12:
        /*001c*/ 	.word	0x00000000
        /*0020*/ 	.short	0x0003
        /*0022*/ 	.short	0x0018
        /*0024*/ 	.byte	0x00, 0xf0, 0x11, 0x00


	//----- nvinfo : EIATTR_KPARAM_INFO
	.align		4
.L_13:
        /*0028*/ 	.byte	0x04, 0x17
        /*002a*/ 	.short	(.L_15 - .L_14)
.L_14:
        /*002c*/ 	.word	0x00000000
        /*0030*/ 	.short	0x0002
        /*0032*/ 	.short	0x0010
        /*0034*/ 	.byte	0x00, 0xf4, 0x21, 0x00


	//----- nvinfo : EIATTR_KPARAM_INFO
	.align		4
.L_15:
        /*0038*/ 	.byte	0x04, 0x17
        /*003a*/ 	.short	(.L_17 - .L_16)
.L_16:
        /*003c*/ 	.word	0x00000000
        /*0040*/ 	.short	0x0001
        /*0042*/ 	.short	0x0008
        /*0044*/ 	.byte	0x00, 0xf4, 0x21, 0x00


	//----- nvinfo : EIATTR_KPARAM_INFO
	.align		4
.L_17:
        /*0048*/ 	.byte	0x04, 0x17
        /*004a*/ 	.short	(.L_19 - .L_18)
.L_18:
        /*004c*/ 	.word	0x00000000
        /*0050*/ 	.short	0x0000
        /*0052*/ 	.short	0x0000
        /*0054*/ 	.byte	0x00, 0xf4, 0x21, 0x00


	//----- nvinfo : EIATTR_SPARSE_MMA_MASK
	.align		4
.L_19:
        /*0058*/ 	.byte	0x03, 0x50
        /*005a*/ 	.short	0x0000


	//----- nvinfo : EIATTR_MAXREG_COUNT
	.align		4
        /*005c*/ 	.byte	0x03, 0x1b
        /*005e*/ 	.short	0x00ff


	//----- nvinfo : EIATTR_EXIT_INSTR_OFFSETS
	.align		4
        /*0060*/ 	.byte	0x04, 0x1c
        /*0062*/ 	.short	(.L_21 - .L_20)


	//   ....[0]....
.L_20:
        /*0064*/ 	.word	0x00000980


	//   ....[1]....
        /*0068*/ 	.word	0x000009d0


	//----- nvinfo : EIATTR_REQNTID
	.align		4
.L_21:
        /*006c*/ 	.byte	0x04, 0x10
        /*006e*/ 	.short	(.L_23 - .L_22)
.L_22:
        /*0070*/ 	.word	0x00000100
        /*0074*/ 	.word	0x00000001
        /*0078*/ 	.word	0x00000001


	//----- nvinfo : EIATTR_CBANK_PARAM_SIZE
	.align		4
.L_23:
        /*007c*/ 	.byte	0x03, 0x19
        /*007e*/ 	.short	0x0020


	//----- nvinfo : EIATTR_PARAM_CBANK
	.align		4
        /*0080*/ 	.byte	0x04, 0x0a
        /*0082*/ 	.short	(.L_25 - .L_24)
	.align		4
.L_24:
        /*0084*/ 	.word	index@(.nv.constant0.triton_poi_fused_convolution_6)
        /*0088*/ 	.short	0x0210
        /*008a*/ 	.short	0x0020


	//----- nvinfo : EIATTR_SW_WAR
	.align		4
.L_25:
        /*008c*/ 	.byte	0x04, 0x36
        /*008e*/ 	.short	(.L_27 - .L_26)
.L_26:
        /*0090*/ 	.word	0x00000008
.L_27:


//--------------------- .nv.callgraph             --------------------------
	.section	.nv.callgraph,"",@"SHT_CUDA_CALLGRAPH"
	.align	4
	.sectionentsize	8
	.align		4
        /*0000*/ 	.word	0x00000000
	.align		4
        /*0004*/ 	.word	0xffffffff
	.align		4
        /*0008*/ 	.word	0x00000000
	.align		4
        /*000c*/ 	.word	0xfffffffe
	.align		4
        /*0010*/ 	.word	0x00000000
	.align		4
        /*0014*/ 	.word	0xfffffffd
	.align		4
        /*0018*/ 	.word	0x00000000
	.align		4
        /*001c*/ 	.word	0xfffffffc


//--------------------- .text.triton_poi_fused_convolution_6 --------------------------
	.section	.text.triton_poi_fused_convolution_6,"ax",@progbits
	.sectionflags	@"SHF_BARRIERS=1"
	.align	128
        .global         triton_poi_fused_convolution_6
        .type           triton_poi_fused_convolution_6,@function
        .size           triton_poi_fused_convolution_6,(.L_x_1 - triton_poi_fused_convolution_6)
        .other          triton_poi_fused_convolution_6,@"STO_CUDA_ENTRY STV_DEFAULT"
triton_poi_fused_convolution_6:
.text.triton_poi_fused_convolution_6:
[----:B------:R-:W0:Y:S02]  /*0000*/  LDC R1, c[0x0][0x28] ;  /* 0x00000a00ff017b82 */ /* 0x000e240000000800 */
[----:B------:R-:W1:Y:S01]  /*0010*/  S2R R2, SR_TID.X ;  /* 0x0000000000027919 */ /* 0x000e620000002100 */
[----:B------:R-:W2:Y:S01]  /*0020*/  LDC.64 R18, c[0x0][0x210] ;  /* 0x00008400ff127b82 */ /* 0x000ea20000000a00 */
[----:B------:R-:W-:Y:S01]  /*0030*/  IMAD.MOV.U32 R26, RZ, RZ, RZ ;  /* 0x000000ffff1a7224 */ /* 0x000fe200078e00ff */
[----:B------:R-:W-:Y:S01]  /*0040*/  CS2R R12, SRZ ;  /* 0x00000000000c7805 */ /* 0x000fe2000001ff00 */
[----:B------:R-:W3:Y:S01]  /*0050*/  S2R R3, SR_CTAID.Y ;  /* 0x0000000000037919 */ /* 0x000ee20000002600 */
[----:B------:R-:W-:Y:S01]  /*0060*/  CS2R R14, SRZ ;  /* 0x00000000000e7805 */ /* 0x000fe2000001ff00 */
[----:B------:R-:W-:Y:S01]  /*0070*/  ULDC.64 UR6, c[0x0][0x208] ;  /* 0x0000820000067ab9 */ /* 0x000fe20000000a00 */
[----:B------:R-:W4:Y:S02]  /*0080*/  S2R R0, SR_CTAID.X ;  /* 0x0000000000007919 */ /* 0x000f240000002500 */
[----:B------:R-:W5:Y:S01]  /*0090*/  LDC.64 R20, c[0x0][0x218] ;  /* 0x00008600ff147b82 */ /* 0x000f620000000a00 */
[----:B-1----:R-:W-:Y:S01]  /*00a0*/  SHF.R.U32.HI R11, RZ, 0x6, R2 ;  /* 0x00000006ff0b7819 */ /* 0x002fe20000011602 */
[----:B---3--:R-:W-:Y:S01]  /*00b0*/  IMAD.SHL.U32 R16, R3, 0x10, RZ ;  /* 0x0000001003107824 */ /* 0x008fe200078e00ff */
[----:B------:R-:W-:Y:S01]  /*00c0*/  SHF.R.S32.HI R6, RZ, 0x1b, R3 ;  /* 0x0000001bff067819 */ /* 0x000fe20000011403 */
[----:B------:R-:W-:Y:S01]  /*00d0*/  IMAD.SHL.U32 R3, R2, 0x4, RZ ;  /* 0x0000000402037824 */ /* 0x000fe200078e00ff */
[----:B------:R-:W-:-:S02]  /*00e0*/  SGXT.U32 R11, R11, 0x2 ;  /* 0x000000020b0b781a */ /* 0x000fc40000000000 */
[----:B------:R-:W-:Y:S02]  /*00f0*/  SGXT R6, R6, 0x1 ;  /* 0x000000010606781a */ /* 0x000fe40000000200 */
[----:B------:R-:W-:Y:S02]  /*0100*/  LOP3.LUT R4, R16, R11, RZ, 0xfc, !PT ;  /* 0x0000000b10047212 */ /* 0x000fe400078efcff */
[----:B------:R-:W-:Y:S02]  /*0110*/  LOP3.LUT R7, R3, 0xfc, RZ, 0xc0, !PT ;  /* 0x000000fc03077812 */ /* 0x000fe400078ec0ff */
[----:B------:R-:W-:Y:S02]  /*0120*/  LEA.HI R5, R6, R4, RZ, 0x6 ;  /* 0x0000000406057211 */ /* 0x000fe400078f30ff */
[----:B----4-:R-:W-:Y:S02]  /*0130*/  PRMT R7, R7, 0x6540, R0 ;  /* 0x0000654007077816 */ /* 0x010fe40000000000 */
[----:B------:R-:W-:-:S02]  /*0140*/  LOP3.LUT R5, R5, 0xffffffc0, RZ, 0xc0, !PT ;  /* 0xffffffc005057812 */ /* 0x000fc400078ec0ff */
[C---:B------:R-:W-:Y:S01]  /*0150*/  ISETP.GE.AND P0, PT, R4.reuse, 0x100, PT ;  /* 0x000001000400780c */ /* 0x040fe20003f06270 */
[C---:B------:R-:W-:Y:S02]  /*0160*/  IMAD R9, R4.reuse, 0x1000, R7 ;  /* 0x0000100004097824 */ /* 0x040fe400078e0207 */
[----:B------:R-:W-:Y:S02]  /*0170*/  IMAD.IADD R5, R4, 0x1, -R5 ;  /* 0x0000000104057824 */ /* 0x000fe400078e0a05 */
[----:B--2---:R-:W-:-:S04]  /*0180*/  IMAD.WIDE R8, R9, 0x4, R18 ;  /* 0x0000000409087825 */ /* 0x004fc800078e0212 */
[----:B-----5:R-:W-:-:S04]  /*0190*/  IMAD.WIDE R28, R5, 0x4, R20 ;  /* 0x00000004051c7825 */ /* 0x020fc800078e0214 */
[----:B------:R1:W2:Y:S04]  /*01a0*/  @!P0 LDG.E.EL.128 R12, desc[UR6][R8.64] ;  /* 0x00000006080c8981 */ /* 0x0002a8000c2e1d00 */
[----:B------:R3:W2:Y:S01]  /*01b0*/  @!P0 LDG.E.EL R26, desc[UR6][R28.64] ;  /* 0x000000061c1a8981 */ /* 0x0006a2000c2e1900 */
[----:B------:R-:W-:Y:S01]  /*01c0*/  LOP3.LUT R24, R16, 0x8, R11, 0xfe, !PT ;  /* 0x0000000810187812 */ /* 0x000fe200078efe0b */
[----:B------:R-:W-:Y:S01]  /*01d0*/  IMAD.MOV.U32 R22, RZ, RZ, RZ ;  /* 0x000000ffff167224 */ /* 0x000fe200078e00ff */
[----:B------:R-:W-:Y:S02]  /*01e0*/  LOP3.LUT R17, R16, 0x4, R11, 0xfe, !PT ;  /* 0x0000000410117812 */ /* 0x000fe400078efe0b */
[----:B------:R-:W-:Y:S02]  /*01f0*/  LEA.HI R23, R6, R24, RZ, 0x6 ;  /* 0x0000001806177211 */ /* 0x000fe400078f30ff */
[----:B------:R-:W-:-:S02]  /*0200*/  ISETP.GE.AND P0, PT, R17, 0x100, PT ;  /* 0x000001001100780c */ /* 0x000fc40003f06270 */
[----:B------:R-:W-:Y:S02]  /*0210*/  LOP3.LUT R23, R23, 0xffffffc0, RZ, 0xc0, !PT ;  /* 0xffffffc017177812 */ /* 0x000fe400078ec0ff */
[----:B------:R-:W-:Y:S02]  /*0220*/  LEA R25, R17, R7, 0xc ;  /* 0x0000000711197211 */ /* 0x000fe400078e60ff */
[----:B-1----:R-:W-:Y:S02]  /*0230*/  CS2R R8, SRZ ;  /* 0x0000000000087805 */ /* 0x002fe4000001ff00 */
[----:B------:R-:W-:Y:S02]  /*0240*/  LOP3.LUT R27, R16, 0xc, R11, 0xfe, !PT ;  /* 0x0000000c101b7812 */ /* 0x000fe400078efe0b */
[----:B------:R-:W-:Y:S02]  /*0250*/  CS2R R10, SRZ ;  /* 0x00000000000a7805 */ /* 0x000fe4000001ff00 */
[C---:B------:R-:W-:Y:S01]  /*0260*/  ISETP.GE.AND P1, PT, R24.reuse, 0x100, PT ;  /* 0x000001001800780c */ /* 0x040fe20003f26270 */
[----:B------:R-:W-:Y:S01]  /*0270*/  IMAD.IADD R23, R24, 0x1, -R23 ;  /* 0x0000000118177824 */ /* 0x000fe200078e0a17 */
[----:B------:R-:W-:Y:S01]  /*0280*/  LEA.HI R4, R6, R17, RZ, 0x6 ;  /* 0x0000001106047211 */ /* 0x000fe200078f30ff */
[----:B---3--:R-:W-:-:S02]  /*0290*/  IMAD R29, R24, 0x1000, R7 ;  /* 0x00001000181d7824 */ /* 0x008fc400078e0207 */
[----:B------:R-:W-:Y:S01]  /*02a0*/  IMAD.WIDE R24, R25, 0x4, R18 ;  /* 0x0000000419187825 */ /* 0x000fe200078e0212 */
[----:B------:R-:W-:-:S04]  /*02b0*/  LOP3.LUT R4, R4, 0xffffffc0, RZ, 0xc0, !PT ;  /* 0xffffffc004047812 */ /* 0x000fc800078ec0ff */
[----:B------:R1:W3:Y:S01]  /*02c0*/  @!P0 LDG.E.EL.128 R8, desc[UR6][R24.64] ;  /* 0x0000000618088981 */ /* 0x0002e2000c2e1d00 */
[----:B------:R-:W4:Y:S01]  /*02d0*/  S2UR UR5, SR_CgaCtaId ;  /* 0x00000000000579c3 */ /* 0x000f220000008800 */
[----:B------:R-:W-:Y:S01]  /*02e0*/  IMAD.IADD R5, R17, 0x1, -R4 ;  /* 0x0000000111057824 */ /* 0x000fe200078e0a04 */
[----:B------:R-:W-:Y:S01]  /*02f0*/  LEA.HI R6, R6, R27, RZ, 0x6 ;  /* 0x0000001b06067211 */ /* 0x000fe200078f30ff */
[----:B------:R-:W-:Y:S02]  /*0300*/  IMAD R7, R27, 0x1000, R7 ;  /* 0x000010001b077824 */ /* 0x000fe400078e0207 */
[----:B------:R-:W-:-:S04]  /*0310*/  IMAD.WIDE R4, R5, 0x4, R20 ;  /* 0x0000000405047825 */ /* 0x000fc800078e0214 */
[----:B-1----:R-:W-:Y:S01]  /*0320*/  IMAD.WIDE R24, R23, 0x4, R20 ;  /* 0x0000000417187825 */ /* 0x002fe200078e0214 */
[----:B------:R-:W-:Y:S01]  /*0330*/  LOP3.LUT R6, R6, 0xffffffc0, RZ, 0xc0, !PT ;  /* 0xffffffc006067812 */ /* 0x000fe200078ec0ff */
[----:B------:R-:W1:Y:S01]  /*0340*/  S2R R23, SR_TID.X ;  /* 0x0000000000177919 */ /* 0x000e620000002100 */
[----:B------:R-:W-:Y:S01]  /*0350*/  ISETP.GE.AND P2, PT, R27, 0x100, PT ;  /* 0x000001001b00780c */ /* 0x000fe20003f46270 */
[----:B------:R-:W-:Y:S01]  /*0360*/  IMAD.WIDE R28, R29, 0x4, R18 ;  /* 0x000000041d1c7825 */ /* 0x000fe200078e0212 */
[----:B------:R5:W3:Y:S03]  /*0370*/  @!P0 LDG.E.EL R22, desc[UR6][R4.64] ;  /* 0x0000000604168981 */ /* 0x000ae6000c2e1900 */
[----:B------:R-:W-:Y:S02]  /*0380*/  IMAD.IADD R27, R27, 0x1, -R6 ;  /* 0x000000011b1b7824 */ /* 0x000fe400078e0a06 */
[----:B------:R-:W-:Y:S01]  /*0390*/  IMAD.WIDE R18, R7, 0x4, R18 ;  /* 0x0000000407127825 */ /* 0x000fe200078e0212 */
[----:B------:R-:W-:-:S02]  /*03a0*/  CS2R R6, SRZ ;  /* 0x0000000000067805 */ /* 0x000fc4000001ff00 */
[----:B-----5:R-:W-:Y:S01]  /*03b0*/  CS2R R4, SRZ ;  /* 0x0000000000047805 */ /* 0x020fe2000001ff00 */
[----:B------:R-:W-:Y:S01]  /*03c0*/  IMAD.WIDE R20, R27, 0x4, R20 ;  /* 0x000000041b147825 */ /* 0x000fe200078e0214 */
[----:B------:R-:W-:-:S04]  /*03d0*/  UMOV UR4, 0x400 ;  /* 0x0000040000047882 */ /* 0x000fc80000000000 */
[----:B------:R1:W5:Y:S01]  /*03e0*/  @!P1 LDG.E.EL.128 R4, desc[UR6][R28.64] ;  /* 0x000000061c049981 */ /* 0x000362000c2e1d00 */
[----:B----4-:R-:W-:Y:S01]  /*03f0*/  UPRMT UR4, UR5, 0x654, UR4 ;  /* 0x0000065405047896 */ /* 0x010fe20008000004 */
[----:B------:R-:W-:-:S06]  /*0400*/  IMAD.MOV.U32 R17, RZ, RZ, RZ ;  /* 0x000000ffff117224 */ /* 0x000fcc00078e00ff */
[----:B------:R4:W5:Y:S01]  /*0410*/  @!P1 LDG.E.EL R17, desc[UR6][R24.64] ;  /* 0x0000000618119981 */ /* 0x000962000c2e1900 */
[----:B-1----:R-:W-:Y:S02]  /*0420*/  SHF.R.U32.HI R28, RZ, 0x6, R23 ;  /* 0x00000006ff1c7819 */ /* 0x002fe40000011617 */
[----:B------:R-:W-:Y:S02]  /*0430*/  SHF.L.U32 R27, R23, 0x6, RZ ;  /* 0x00000006171b7819 */ /* 0x000fe400000006ff */
[----:B------:R-:W-:Y:S02]  /*0440*/  SGXT.U32 R28, R28, 0x2 ;  /* 0x000000021c1c781a */ /* 0x000fe40000000000 */
[----:B------:R-:W-:-:S04]  /*0450*/  LOP3.LUT R27, R27, 0xfc0, RZ, 0xc0, !PT ;  /* 0x00000fc01b1b7812 */ /* 0x000fc800078ec0ff */
[C---:B------:R-:W-:Y:S01]  /*0460*/  LOP3.LUT R28, R27.reuse, R28, RZ, 0xfc, !PT ;  /* 0x0000001c1b1c7212 */ /* 0x040fe200078efcff */
[----:B------:R-:W-:-:S04]  /*0470*/  VIADD R27, R27, UR4 ;  /* 0x000000041b1b7c36 */ /* 0x000fc80008000000 */
[----:B----4-:R-:W-:Y:S02]  /*0480*/  IMAD R24, R28, 0x4, R27 ;  /* 0x000000041c187824 */ /* 0x010fe400078e021b */
[C---:B--2---:R-:W-:Y:S01]  /*0490*/  FADD R29, R26.reuse, R12 ;  /* 0x0000000c1a1d7221 */ /* 0x044fe20000000000 */
[C---:B------:R-:W-:Y:S01]  /*04a0*/  FADD R28, R26.reuse, R13 ;  /* 0x0000000d1a1c7221 */ /* 0x040fe20000000000 */
[C---:B------:R-:W-:Y:S01]  /*04b0*/  FADD R25, R26.reuse, R14 ;  /* 0x0000000e1a197221 */ /* 0x040fe20000000000 */
[----:B------:R-:W-:Y:S01]  /*04c0*/  FADD R27, R26, R15 ;  /* 0x0000000f1a1b7221 */ /* 0x000fe20000000000 */
[----:B------:R-:W-:Y:S02]  /*04d0*/  CS2R R12, SRZ ;  /* 0x00000000000c7805 */ /* 0x000fe4000001ff00 */
[----:B------:R-:W-:Y:S01]  /*04e0*/  CS2R R14, SRZ ;  /* 0x00000000000e7805 */ /* 0x000fe2000001ff00 */
[----:B------:R-:W-:-:S05]  /*04f0*/  IMAD.MOV.U32 R26, RZ, RZ, RZ ;  /* 0x000000ffff1a7224 */ /* 0x000fca00078e00ff */
[----:B------:R5:W2:Y:S04]  /*0500*/  @!P2 LDG.E.EL.128 R12, desc[UR6][R18.64] ;  /* 0x00000006120ca981 */ /* 0x000aa8000c2e1d00 */
[----:B------:R1:W2:Y:S04]  /*0510*/  @!P2 LDG.E.EL R26, desc[UR6][R20.64] ;  /* 0x00000006141aa981 */ /* 0x0002a8000c2e1900 */
[----:B------:R4:W-:Y:S04]  /*0520*/  STS [R24], R29 ;  /* 0x0000001d18007388 */ /* 0x0009e80000000800 */
[----:B------:R-:W-:Y:S04]  /*0530*/  STS [R24+0xa0], R25 ;  /* 0x0000a01918007388 */ /* 0x000fe80000000800 */
[----:B------:R-:W-:Y:S01]  /*0540*/  STS [R24+0xf0], R27 ;  /* 0x0000f01b18007388 */ /* 0x000fe20000000800 */
[C---:B---3--:R-:W-:Y:S01]  /*0550*/  FADD R9, R22.reuse, R9 ;  /* 0x0000000916097221 */ /* 0x048fe20000000000 */
[C---:B------:R-:W-:Y:S01]  /*0560*/  FADD R8, R22.reuse, R8 ;  /* 0x0000000816087221 */ /* 0x040fe20000000000 */
[C---:B----4-:R-:W-:Y:S01]  /*0570*/  FADD R29, R22.reuse, R10 ;  /* 0x0000000a161d7221 */ /* 0x050fe20000000000 */
[----:B------:R-:W-:-:S02]  /*0580*/  FADD R11, R22, R11 ;  /* 0x0000000b160b7221 */ /* 0x000fc40000000000 */
[----:B------:R-:W-:Y:S04]  /*0590*/  STS [R24+0x60], R9 ;  /* 0x0000600918007388 */ /* 0x000fe80000000800 */
[----:B------:R-:W-:Y:S04]  /*05a0*/  STS [R24+0x50], R28 ;  /* 0x0000501c18007388 */ /* 0x000fe80000000800 */
[----:B------:R-:W-:Y:S04]  /*05b0*/  STS [R24+0x10], R8 ;  /* 0x0000100818007388 */ /* 0x000fe80000000800 */
[----:B------:R-:W-:Y:S01]  /*05c0*/  STS [R24+0xb0], R29 ;  /* 0x0000b01d18007388 */ /* 0x000fe20000000800 */
[C---:B-----5:R-:W-:Y:S01]  /*05d0*/  FADD R19, R17.reuse, R4 ;  /* 0x0000000411137221 */ /* 0x060fe20000000000 */
[C---:B------:R-:W-:Y:S01]  /*05e0*/  FADD R5, R17.reuse, R5 ;  /* 0x0000000511057221 */ /* 0x040fe20000000000 */
[C---:B-1----:R-:W-:Y:S01]  /*05f0*/  FADD R21, R17.reuse, R6 ;  /* 0x0000000611157221 */ /* 0x042fe20000000000 */
[----:B------:R-:W-:Y:S01]  /*0600*/  FADD R7, R17, R7 ;  /* 0x0000000711077221 */ /* 0x000fe20000000000 */
[----:B------:R-:W-:Y:S01]  /*0610*/  IMAD.SHL.U32 R17, R23, 0x4, RZ ;  /* 0x0000000417117824 */ /* 0x000fe200078e00ff */
[----:B------:R-:W-:Y:S04]  /*0620*/  STS [R24+0x100], R11 ;  /* 0x0001000b18007388 */ /* 0x000fe80000000800 */
[----:B------:R1:W-:Y:S01]  /*0630*/  STS [R24+0x20], R19 ;  /* 0x0000201318007388 */ /* 0x0003e20000000800 */
[----:B------:R-:W-:-:S03]  /*0640*/  LOP3.LUT R17, R17, 0x3fc, RZ, 0xc0, !PT ;  /* 0x000003fc11117812 */ /* 0x000fc600078ec0ff */
[----:B------:R3:W-:Y:S04]  /*0650*/  STS [R24+0x70], R5 ;  /* 0x0000700518007388 */ /* 0x0007e80000000800 */
[----:B------:R-:W-:Y:S04]  /*0660*/  STS [R24+0xc0], R21 ;  /* 0x0000c01518007388 */ /* 0x000fe80000000800 */
[----:B------:R4:W-:Y:S01]  /*0670*/  STS [R24+0x110], R7 ;  /* 0x0001100718007388 */ /* 0x0009e20000000800 */
[C---:B------:R-:W-:Y:S01]  /*0680*/  LOP3.LUT R4, R17.reuse, 0x400, RZ, 0xfc, !PT ;  /* 0x0000040011047812 */ /* 0x040fe200078efcff */
[----:B-1----:R-:W1:Y:S01]  /*0690*/  LDC.64 R18, c[0x0][0x220] ;  /* 0x00008800ff127b82 */ /* 0x002e620000000a00 */
[----:B------:R-:W-:-:S02]  /*06a0*/  LOP3.LUT R6, R17, 0x800, RZ, 0xfc, !PT ;  /* 0x0000080011067812 */ /* 0x000fc400078efcff */
[----:B------:R-:W-:Y:S02]  /*06b0*/  LOP3.LUT R23, R23, 0xfc, RZ, 0xc0, !PT ;  /* 0x000000fc17177812 */ /* 0x000fe400078ec0ff */
[----:B---3--:R-:W-:Y:S02]  /*06c0*/  LOP3.LUT R5, R4, 0x7f0, RZ, 0xc0, !PT ;  /* 0x000007f004057812 */ /* 0x008fe400078ec0ff */
[----:B----4-:R-:W-:Y:S02]  /*06d0*/  LOP3.LUT R7, R6, 0xbf0, RZ, 0xc0, !PT ;  /* 0x00000bf006077812 */ /* 0x010fe400078ec0ff */
[----:B------:R-:W-:Y:S01]  /*06e0*/  LEA R4, R23, UR4, 0x2 ;  /* 0x0000000417047c11 */ /* 0x000fe2000f8e10ff */
[----:B------:R-:W-:Y:S01]  /*06f0*/  VIADD R6, R5, UR4 ;  /* 0x0000000405067c36 */ /* 0x000fe20008000000 */
[----:B------:R-:W-:-:S03]  /*0700*/  IADD3 R10, R7, UR4, RZ ;  /* 0x00000004070a7c10 */ /* 0x000fc6000fffe0ff */
[C---:B------:R-:W-:Y:S02]  /*0710*/  IMAD R4, R17.reuse, 0x4, R4 ;  /* 0x0000000411047824 */ /* 0x040fe400078e0204 */
[----:B------:R-:W-:Y:S01]  /*0720*/  IMAD R8, R17, 0x4, R6 ;  /* 0x0000000411087824 */ /* 0x000fe200078e0206 */
[----:B------:R-:W-:-:S04]  /*0730*/  LOP3.LUT R3, R16, 0xc, R3, 0xf8, !PT ;  /* 0x0000000c10037812 */ /* 0x000fc800078ef803 */
[----:B------:R-:W-:-:S04]  /*0740*/  SHF.R.S32.HI R16, RZ, 0x1f, R3 ;  /* 0x0000001fff107819 */ /* 0x000fc80000011403 */
[----:B------:R-:W-:Y:S02]  /*0750*/  LEA.HI R16, R16, R3, RZ, 0x6 ;  /* 0x0000000310107211 */ /* 0x000fe400078f30ff */
[----:B------:R-:W-:-:S03]  /*0760*/  SHF.R.U32.HI R21, RZ, 0x2, R2 ;  /* 0x00000002ff157819 */ /* 0x000fc60000011602 */
[C---:B------:R-:W-:Y:S01]  /*0770*/  IMAD.SHL.U32 R2, R16.reuse, 0x1000, RZ ;  /* 0x0000100010027824 */ /* 0x040fe200078e00ff */
[----:B------:R-:W-:Y:S02]  /*0780*/  SGXT.U32 R21, R21, 0x6 ;  /* 0x000000061515781a */ /* 0x000fe40000000000 */
[----:B------:R-:W-:Y:S02]  /*0790*/  LOP3.LUT R16, R16, 0xffffffc0, RZ, 0xc0, !PT ;  /* 0xffffffc010107812 */ /* 0x000fe400078ec0ff */
[----:B------:R-:W-:Y:S02]  /*07a0*/  LOP3.LUT R2, R2, 0xfffc0000, RZ, 0xc0, !PT ;  /* 0xfffc000002027812 */ /* 0x000fe400078ec0ff */
[----:B------:R-:W-:Y:S02]  /*07b0*/  PRMT R21, R21, 0x6540, R0 ;  /* 0x0000654015157816 */ /* 0x000fe40000000000 */
[----:B------:R-:W-:Y:S02]  /*07c0*/  IADD3 R2, R2, R3, -R16 ;  /* 0x0000000302027210 */ /* 0x000fe40007ffe810 */
[----:B------:R-:W-:-:S03]  /*07d0*/  ISETP.GE.AND P0, PT, R3, 0x100, PT ;  /* 0x000001000300780c */ /* 0x000fc60003f06270 */
[----:B------:R-:W-:Y:S01]  /*07e0*/  IMAD R23, R21, 0x40, R2 ;  /* 0x0000004015177824 */ /* 0x000fe200078e0202 */
[----:B------:R-:W-:-:S04]  /*07f0*/  LOP3.LUT R0, R17, 0xc00, RZ, 0xfc, !PT ;  /* 0x00000c0011007812 */ /* 0x000fc800078efcff */
[----:B------:R-:W-:Y:S01]  /*0800*/  IADD3 R21, R23, 0x1000, RZ ;  /* 0x0000100017157810 */ /* 0x000fe20007ffe0ff */
[----:B-1----:R-:W-:Y:S01]  /*0810*/  IMAD.WIDE R2, R23, 0x4, R18 ;  /* 0x0000000417027825 */ /* 0x002fe200078e0212 */
[----:B------:R-:W-:-:S03]  /*0820*/  LOP3.LUT R0, R0, 0xff0, RZ, 0xc0, !PT ;  /* 0x00000ff000007812 */ /* 0x000fc600078ec0ff */
[----:B------:R-:W-:-:S04]  /*0830*/  IMAD.WIDE R20, R21, 0x4, R18 ;  /* 0x0000000415147825 */ /* 0x000fc800078e0212 */
[----:B------:R-:W-:-:S04]  /*0840*/  VIADD R0, R0, UR4 ;  /* 0x0000000400007c36 */ /* 0x000fc80008000000 */
[C---:B------:R-:W-:Y:S02]  /*0850*/  IMAD R0, R17.reuse, 0x4, R0 ;  /* 0x0000000411007824 */ /* 0x040fe400078e0200 */
[C---:B--2---:R-:W-:Y:S01]  /*0860*/  FADD R9, R26.reuse, R12 ;  /* 0x0000000c1a097221 */ /* 0x044fe20000000000 */
[C---:B------:R-:W-:Y:S01]  /*0870*/  FADD R13, R26.reuse, R13 ;  /* 0x0000000d1a0d7221 */ /* 0x040fe20000000000 */
[C---:B------:R-:W-:Y:S01]  /*0880*/  FADD R25, R26.reuse, R14 ;  /* 0x0000000e1a197221 */ /* 0x040fe20000000000 */
[----:B------:R-:W-:Y:S02]  /*0890*/  FADD R27, R26, R15 ;  /* 0x0000000f1a1b7221 */ /* 0x000fe40000000000 */
[----:B------:R-:W-:Y:S04]  /*08a0*/  STS [R24+0x30], R9 ;  /* 0x0000300918007388 */ /* 0x000fe80000000800 */
[----:B------:R-:W-:Y:S04]  /*08b0*/  STS [R24+0x80], R13 ;  /* 0x0000800d18007388 */ /* 0x000fe80000000800 */
[----:B------:R1:W-:Y:S04]  /*08c0*/  STS [R24+0xd0], R25 ;  /* 0x0000d01918007388 */ /* 0x0003e80000000800 */
[----:B------:R2:W-:Y:S01]  /*08d0*/  STS [R24+0x120], R27 ;  /* 0x0001201b18007388 */ /* 0x0005e20000000800 */
[----:B------:R-:W-:Y:S01]  /*08e0*/  BAR.SYNC.DEFER_BLOCKING 0x0 ;  /* 0x0000000000007b1d */ /* 0x000fe20000010000 */
[----:B------:R-:W-:-:S05]  /*08f0*/  IMAD R12, R17, 0x4, R10 ;  /* 0x00000004110c7824 */ /* 0x000fca00078e020a */
[----:B------:R-:W3:Y:S04]  /*0900*/  LDS.128 R4, [R4] ;  /* 0x0000000004047984 */ /* 0x000ee80000000c00 */
[----:B------:R-:W4:Y:S04]  /*0910*/  LDS.128 R8, [R8+0x1000] ;  /* 0x0010000008087984 */ /* 0x000f280000000c00 */
[----:B------:R-:W5:Y:S01]  /*0920*/  LDS.128 R12, [R12+0x2000] ;  /* 0x002000000c0c7984 */ /* 0x000f620000000c00 */
[----:B-1----:R-:W-:-:S04]  /*0930*/  VIADD R25, R23, 0x2000 ;  /* 0x0000200017197836 */ /* 0x002fc80000000000 */
[----:B--2---:R-:W-:Y:S01]  /*0940*/  IMAD.WIDE R24, R25, 0x4, R18 ;  /* 0x0000000419187825 */ /* 0x004fe200078e0212 */
[----:B---3--:R1:W-:Y:S04]  /*0950*/  @!P0 STG.E.128 desc[UR6][R2.64], R4 ;  /* 0x0000000402008986 */ /* 0x0083e8000c101d06 */
[----:B----4-:R1:W-:Y:S04]  /*0960*/  @!P0 STG.E.128 desc[UR6][R20.64], R8 ;  /* 0x0000000814008986 */ /* 0x0103e8000c101d06 */
[----:B-----5:R1:W-:Y:S01]  /*0970*/  @!P0 STG.E.128 desc[UR6][R24.64], R12 ;  /* 0x0000000c18008986 */ /* 0x0203e2000c101d06 */
[----:B------:R-:W-:Y:S05]  /*0980*/  @P0 EXIT ;  /* 0x000000000000094d */ /* 0x000fea0003800000 */
[----:B-1----:R-:W0:Y:S01]  /*0990*/  LDS.128 R4, [R0+0x3000] ;  /* 0x0030000000047984 */ /* 0x002e220000000c00 */
[----:B------:R-:W-:-:S04]  /*09a0*/  VIADD R23, R23, 0x3000 ;  /* 0x0000300017177836 */ /* 0x000fc80000000000 */
[----:B------:R-:W-:-:S05]  /*09b0*/  IMAD.WIDE R18, R23, 0x4, R18 ;  /* 0x0000000417127825 */ /* 0x000fca00078e0212 */
[----:B0-----:R-:W-:Y:S01]  /*09c0*/  STG.E.128 desc[UR6][R18.64], R4 ;  /* 0x0000000412007986 */ /* 0x001fe2000c101d06 */
[----:B------:R-:W-:Y:S05]  /*09d0*/  EXIT ;  /* 0x000000000000794d */ /* 0x000fea0003800000 */
.L_x_0:
[----:B------:R-:W-:-:S00]  /*09e0*/  BRA `(.L_x_0) ;  /* 0xfffffffc00fc7947 */ /* 0x000fc0000383ffff */
[----:B------:R-:W-:-:S00]  /*09f0*/  NOP ;  /* 0x0000000000007918 */ /* 0x000fc00000000000 */
        /* <DEDUP_REMOVED lines=8> */
.L_x_1:


//--------------------- .nv.shared.triton_poi_fused_convolution_6 --------------------------
	.section	.nv.shared.triton_poi_fused_convolution_6,"aw",@nobits
	.sectionflags	@""
	.align	16
	.zero		1024


//--------------------- .nv.constant0.triton_poi_fused_convolution_6 --------------------------
	.section	.nv.constant0.triton_poi_fused_convolution_6,"a",@progbits
	.sectionflags	@""
	.align	4
.nv.constant0.triton_poi_fused_convolution_6:
	.zero		560
